	.headerflags	@"EF_CUDA_TEXMODE_UNIFIED EF_CUDA_64BIT_ADDRESS EF_CUDA_ACCELERATORS EF_CUDA_SM90 EF_CUDA_VIRTUAL_SM(EF_CUDA_SM90)"
	.elftype	@"ET_EXEC"


//--------------------- .nv.info                  --------------------------
	.section	.nv.info,"",@"SHT_CUDA_INFO"
	.align	4


	//----- nvinfo : EIATTR_REGCOUNT
	.align		4
        /*0000*/ 	.byte	0x04, 0x2f
        /*0002*/ 	.short	(.L_3 - .L_2)
	.align		4
.L_2:
        /*0004*/ 	.word	index@(triton_poi_fused__native_batch_norm_legit_no_training_convolution_leaky_relu_6)
        /*0008*/ 	.word	0x00000014


	//----- nvinfo : EIATTR_MIN_STACK_SIZE
	.align		4
.L_3:
        /*000c*/ 	.byte	0x04, 0x12
        /*000e*/ 	.short	(.L_5 - .L_4)
	.align		4
.L_4:
        /*0010*/ 	.word	index@(triton_poi_fused__native_batch_norm_legit_no_training_convolution_leaky_relu_6)
        /*0014*/ 	.word	0x00000000


	//----- nvinfo : EIATTR_FRAME_SIZE
	.align		4
.L_5:
        /*0018*/ 	.byte	0x04, 0x11
        /*001a*/ 	.short	(.L_7 - .L_6)
	.align		4
.L_6:
        /*001c*/ 	.word	index@(triton_poi_fused__native_batch_norm_legit_no_training_convolution_leaky_relu_6)
        /*0020*/ 	.word	0x00000000


	//----- nvinfo : EIATTR_MIN_STACK_SIZE
	.align		4
.L_7:
        /*0024*/ 	.byte	0x04, 0x12
        /*0026*/ 	.short	(.L_9 - .L_8)
	.align		4
.L_8:
        /*0028*/ 	.word	index@(triton_poi_fused__native_batch_norm_legit_no_training_convolution_leaky_relu_6)
        /*002c*/ 	.word	0x00000000
.L_9:


//--------------------- .nv.info.triton_poi_fused__native_batch_norm_legit_no_training_convolution_leaky_relu_6 --------------------------
	.section	.nv.info.triton_poi_fused__native_batch_norm_legit_no_training_convolution_leaky_relu_6,"",@"SHT_CUDA_INFO"
	.sectionflags	@""
	.align	4


	//----- nvinfo : EIATTR_CUDA_API_VERSION
	.align		4
        /*0000*/ 	.byte	0x04, 0x37
        /*0002*/ 	.short	(.L_11 - .L_10)
.L_10:
        /*0004*/ 	.word	0x0000007c


	//----- nvinfo : EIATTR_KPARAM_INFO
	.align		4
.L_11:
        /*0008*/ 	.byte	0x04, 0x17
        /*000a*/ 	.short	(.L_13 - .L_12)
.L_12:
        /*000c*/ 	.word	0x00000000
        /*0010*/ 	.short	0x0007
        /*0012*/ 	.short	0x0038
        /*0014*/ 	.byte	0x00, 0xf0, 0x11, 0x00


	//----- nvinfo : EIATTR_KPARAM_INFO
	.align		4
.L_13:
        /*0018*/ 	.byte	0x04, 0x17
        /*001a*/ 	.short	(.L_15 - .L_14)
.L_14:
        /*001c*/ 	.word	0x00000000
        /*0020*/ 	.short	0x0006
        /*0022*/ 	.short	0x0030
        /*0024*/ 	.byte	0x00, 0xf4, 0x21, 0x00


	//----- nvinfo : EIATTR_KPARAM_INFO
	.align		4
.L_15:
        /*0028*/ 	.byte	0x04, 0x17
        /*002a*/ 	.short	(.L_17 - .L_16)
.L_16:
        /*002c*/ 	.word	0x00000000
        /*0030*/ 	.short	0x0005
        /*0032*/ 	.short	0x0028
        /*0034*/ 	.byte	0x00, 0xf4, 0x21, 0x00


	//----- nvinfo : EIATTR_KPARAM_INFO
	.align		4
.L_17:
        /*0038*/ 	.byte	0x04, 0x17
        /*003a*/ 	.short	(.L_19 - .L_18)
.L_18:
        /*003c*/ 	.word	0x00000000
        /*0040*/ 	.short	0x0004
        /*0042*/ 	.short	0x0020
        /*0044*/ 	.byte	0x00, 0xf4, 0x21, 0x00


	//----- nvinfo : EIATTR_KPARAM_INFO
	.align		4
.L_19:
        /*0048*/ 	.byte	0x04, 0x17
        /*004a*/ 	.short	(.L_21 - .L_20)
.L_20:
        /*004c*/ 	.word	0x00000000
        /*0050*/ 	.short	0x0003
        /*0052*/ 	.short	0x0018
        /*0054*/ 	.byte	0x00, 0xf4, 0x21, 0x00


	//----- nvinfo : EIATTR_KPARAM_INFO
	.align		4
.L_21:
        /*0058*/ 	.byte	0x04, 0x17
        /*005a*/ 	.short	(.L_23 - .L_22)
.L_22:
        /*005c*/ 	.word	0x00000000
        /*0060*/ 	.short	0x0002
        /*0062*/ 	.short	0x0010
        /*0064*/ 	.byte	0x00, 0xf4, 0x21, 0x00


	//----- nvinfo : EIATTR_KPARAM_INFO
	.align		4
.L_23:
        /*0068*/ 	.byte	0x04, 0x17
        /*006a*/ 	.short	(.L_25 - .L_24)
.L_24:
        /*006c*/ 	.word	0x00000000
        /*0070*/ 	.short	0x0001
        /*0072*/ 	.short	0x0008
        /*0074*/ 	.byte	0x00, 0xf4, 0x21, 0x00


	//----- nvinfo : EIATTR_KPARAM_INFO
	.align		4
.L_25:
        /*0078*/ 	.byte	0x04, 0x17
        /*007a*/ 	.short	(.L_27 - .L_26)
.L_26:
        /*007c*/ 	.word	0x00000000
        /*0080*/ 	.short	0x0000
        /*0082*/ 	.short	0x0000
        /*0084*/ 	.byte	0x00, 0xf4, 0x21, 0x00


	//----- nvinfo : EIATTR_SPARSE_MMA_MASK
	.align		4
.L_27:
        /*0088*/ 	.byte	0x03, 0x50
        /*008a*/ 	.short	0x0000


	//----- nvinfo : EIATTR_MAXREG_COUNT
	.align		4
        /*008c*/ 	.byte	0x03, 0x1b
        /*008e*/ 	.short	0x00ff


	//----- nvinfo : EIATTR_EXIT_INSTR_OFFSETS
	.align		4
        /*0090*/ 	.byte	0x04, 0x1c
        /*0092*/ 	.short	(.L_29 - .L_28)


	//   ....[0]....
.L_28:
        /*0094*/ 	.word	0x000003b0


	//----- nvinfo : EIATTR_REQNTID
	.align		4
.L_29:
        /*0098*/ 	.byte	0x04, 0x10
        /*009a*/ 	.short	(.L_31 - .L_30)
.L_30:
        /*009c*/ 	.word	0x00000080
        /*00a0*/ 	.word	0x00000001
        /*00a4*/ 	.word	0x00000001


	//----- nvinfo : EIATTR_CBANK_PARAM_SIZE
	.align		4
.L_31:
        /*00a8*/ 	.byte	0x03, 0x19
        /*00aa*/ 	.short	0x003c


	//----- nvinfo : EIATTR_PARAM_CBANK
	.align		4
        /*00ac*/ 	.byte	0x04, 0x0a
        /*00ae*/ 	.short	(.L_33 - .L_32)
	.align		4
.L_32:
        /*00b0*/ 	.word	index@(.nv.constant0.triton_poi_fused__native_batch_norm_legit_no_training_convolution_leaky_relu_6)
        /*00b4*/ 	.short	0x0210
        /*00b6*/ 	.short	0x003c


	//----- nvinfo : EIATTR_SW_WAR
	.align		4
.L_33:
        /*00b8*/ 	.byte	0x04, 0x36
        /*00ba*/ 	.short	(.L_35 - .L_34)
.L_34:
        /*00bc*/ 	.word	0x00000008
.L_35:


//--------------------- .nv.callgraph             --------------------------
	.section	.nv.callgraph,"",@"SHT_CUDA_CALLGRAPH"
	.align	4
	.sectionentsize	8
	.align		4
        /*0000*/ 	.word	0x00000000
	.align		4
        /*0004*/ 	.word	0xffffffff
	.align		4
        /*0008*/ 	.word	0x00000000
	.align		4
        /*000c*/ 	.word	0xfffffffe
	.align		4
        /*0010*/ 	.word	0x00000000
	.align		4
        /*0014*/ 	.word	0xfffffffd
	.align		4
        /*0018*/ 	.word	0x00000000
	.align		4
        /*001c*/ 	.word	0xfffffffc


//--------------------- .nv.constant4             --------------------------
	.section	.nv.constant4,"a",@progbits
	.align	8
	.align		8
.nv.constant4:
        /*0000*/ 	.dword	_$_str
	.align		8
        /*0008*/ 	.dword	_$_str_$_2


//--------------------- .text.triton_poi_fused__native_batch_norm_legit_no_training_convolution_leaky_relu_6 --------------------------
	.section	.text.triton_poi_fused__native_batch_norm_legit_no_training_convolution_leaky_relu_6,"ax",@progbits
	.align	128
        .global         triton_poi_fused__native_batch_norm_legit_no_training_convolution_leaky_relu_6
        .type           triton_poi_fused__native_batch_norm_legit_no_training_convolution_leaky_relu_6,@function
        .size           triton_poi_fused__native_batch_norm_legit_no_training_convolution_leaky_relu_6,(.L_x_1 - triton_poi_fused__native_batch_norm_legit_no_training_convolution_leaky_relu_6)
        .other          triton_poi_fused__native_batch_norm_legit_no_training_convolution_leaky_relu_6,@"STO_CUDA_ENTRY STV_DEFAULT"
triton_poi_fused__native_batch_norm_legit_no_training_convolution_leaky_relu_6:
.text.triton_poi_fused__native_batch_norm_legit_no_training_convolution_leaky_relu_6:
[----:B------:R-:W-:Y:S01]  /*0000*/  LDC R1, c[0x0][0x28] ;  /* 0x00000a00ff017b82 */ /* 0x000fe20000000800 */
[----:B------:R-:W1:Y:S07]  /*0010*/  S2R R0, SR_TID.X ;  /* 0x0000000000007919 */ /* 0x000e6e0000002100 */
[----:B------:R-:W2:Y:S01]  /*0020*/  LDC.64 R12, c[0x0][0x230] ;  /* 0x00008c00ff0c7b82 */ /* 0x000ea20000000a00 */
[----:B------:R-:W-:Y:S01]  /*0030*/  ULDC.64 UR4, c[0x0][0x208] ;  /* 0x0000820000047ab9 */ /* 0x000fe20000000a00 */
[----:B------:R-:W3:Y:S06]  /*0040*/  S2R R5, SR_CTAID.X ;  /* 0x0000000000057919 */ /* 0x000eec0000002500 */
[----:B------:R-:W4:Y:S08]  /*0050*/  LDC.64 R10, c[0x0][0x220] ;  /* 0x00008800ff0a7b82 */ /* 0x000f300000000a00 */
[----:B------:R-:W5:Y:S08]  /*0060*/  LDC.64 R8, c[0x0][0x228] ;  /* 0x00008a00ff087b82 */ /* 0x000f700000000a00 */
[----:B------:R-:W5:Y:S01]  /*0070*/  LDC.64 R14, c[0x0][0x238] ;  /* 0x00008e00ff0e7b82 */ /* 0x000f620000000a00 */
[----:B-1----:R-:W-:-:S02]  /*0080*/  SHF.L.U32 R0, R0, 0x1, RZ ;  /* 0x0000000100007819 */ /* 0x002fc400000006ff */
[----:B---3--:R-:W-:Y:S02]  /*0090*/  SHF.R.S32.HI R3, RZ, 0x17, R5 ;  /* 0x00000017ff037819 */ /* 0x008fe40000011405 */
[----:B------:R-:W-:Y:S02]  /*00a0*/  LOP3.LUT R0, R0, 0xfe, RZ, 0xc0, !PT ;  /* 0x000000fe00007812 */ /* 0x000fe400078ec0ff */
[----:B------:R-:W-:Y:S02]  /*00b0*/  SGXT R3, R3, 0x1 ;  /* 0x000000010303781a */ /* 0x000fe40000000200 */
[----:B------:R-:W-:Y:S02]  /*00c0*/  LEA R0, R5, R0, 0x8 ;  /* 0x0000000005007211 */ /* 0x000fe400078e40ff */
[----:B------:R-:W1:Y:S02]  /*00d0*/  LDC.64 R4, c[0x0][0x240] ;  /* 0x00009000ff047b82 */ /* 0x000e640000000a00 */
[----:B------:R-:W-:-:S04]  /*00e0*/  LEA.HI R3, R3, R0, RZ, 0x8 ;  /* 0x0000000003037211 */ /* 0x000fc800078f40ff */
[----:B------:R-:W-:-:S04]  /*00f0*/  SHF.R.S32.HI R3, RZ, 0x8, R3 ;  /* 0x00000008ff037819 */ /* 0x000fc80000011403 */
[----:B------:R-:W-:-:S04]  /*0100*/  LEA.HI R2, R3, R3, RZ, 0x4 ;  /* 0x0000000303027211 */ /* 0x000fc800078f20ff */
[----:B------:R-:W-:-:S04]  /*0110*/  LOP3.LUT R2, R2, 0xfffffff0, RZ, 0xc0, !PT ;  /* 0xfffffff002027812 */ /* 0x000fc800078ec0ff */
[----:B------:R-:W-:Y:S02]  /*0120*/  IADD3 R17, R3, -R2, RZ ;  /* 0x8000000203117210 */ /* 0x000fe40007ffe0ff */
[----:B------:R-:W3:Y:S03]  /*0130*/  LDC.64 R2, c[0x0][0x210] ;  /* 0x00008400ff027b82 */ /* 0x000ee60000000a00 */
[----:B--2---:R-:W-:-:S05]  /*0140*/  IMAD.WIDE R12, R17, 0x4, R12 ;  /* 0x00000004110c7825 */ /* 0x004fca00078e020c */
[----:B------:R2:W2:Y:S01]  /*0150*/  LDG.E.EL R16, desc[UR4][R12.64] ;  /* 0x000000040c107981 */ /* 0x0004a2000c2e1900 */
[----:B----4-:R-:W-:-:S04]  /*0160*/  IMAD.WIDE R10, R17, 0x4, R10 ;  /* 0x00000004110a7825 */ /* 0x010fc800078e020a */
[----:B-----5:R-:W-:Y:S02]  /*0170*/  IMAD.WIDE R8, R17, 0x4, R8 ;  /* 0x0000000411087825 */ /* 0x020fe400078e0208 */
[----:B------:R-:W4:Y:S04]  /*0180*/  LDG.E.EL R10, desc[UR4][R10.64] ;  /* 0x000000040a0a7981 */ /* 0x000f28000c2e1900 */
[----:B------:R5:W4:Y:S01]  /*0190*/  LDG.E.EL R8, desc[UR4][R8.64] ;  /* 0x0000000408087981 */ /* 0x000b22000c2e1900 */
[----:B---3--:R-:W-:-:S05]  /*01a0*/  IMAD.WIDE R2, R0, 0x4, R2 ;  /* 0x0000000400027825 */ /* 0x008fca00078e0202 */
[----:B------:R-:W4:Y:S01]  /*01b0*/  LDG.E.64 R6, desc[UR4][R2.64] ;  /* 0x0000000402067981 */ /* 0x000f22000c1e1b00 */
[----:B0-2---:R-:W-:-:S04]  /*01c0*/  IMAD.WIDE R12, R17, 0x4, R14 ;  /* 0x00000004110c7825 */ /* 0x005fc800078e020e */
[----:B-1----:R-:W-:Y:S02]  /*01d0*/  IMAD.WIDE R4, R17, 0x4, R4 ;  /* 0x0000000411047825 */ /* 0x002fe400078e0204 */
[----:B------:R-:W2:Y:S04]  /*01e0*/  LDG.E.EL R12, desc[UR4][R12.64] ;  /* 0x000000040c0c7981 */ /* 0x000ea8000c2e1900 */
[----:B------:R0:W2:Y:S01]  /*01f0*/  LDG.E.EL R15, desc[UR4][R4.64] ;  /* 0x00000004040f7981 */ /* 0x0000a2000c2e1900 */
[----:B-----5:R-:W-:Y:S01]  /*0200*/  HFMA2.MMA R9, -RZ, RZ, 1.625, 0 ;  /* 0x3e800000ff097435 */ /* 0x020fe200000001ff */
[----:B0-----:R-:W0:Y:S02]  /*0210*/  LDC.64 R4, c[0x0][0x218] ;  /* 0x00008600ff047b82 */ /* 0x001e240000000a00 */
[----:B0-----:R-:W-:-:S04]  /*0220*/  IMAD.WIDE R4, R0, 0x4, R4 ;  /* 0x0000000400047825 */ /* 0x001fc800078e0204 */
[----:B------:R-:W-:-:S04]  /*0230*/  FADD R16, R16, 9.9999997473787516356e-06 ;  /* 0x3727c5ac10107421 */ /* 0x000fc80000000000 */
[----:B------:R-:W0:Y:S02]  /*0240*/  MUFU.SQRT R14, R16 ;  /* 0x00000010000e7308 */ /* 0x000e240000002000 */
[C---:B0-----:R-:W-:Y:S02]  /*0250*/  FSETP.GT.AND P0, PT, R14.reuse, 8.50705917302346158658e+37, PT ;  /* 0x7e8000000e00780b */ /* 0x041fe40003f04000 */
[----:B------:R-:W-:-:S11]  /*0260*/  FSETP.GEU.AND P1, PT, R14, 1.175494350822287508e-38, PT ;  /* 0x008000000e00780b */ /* 0x000fd60003f2e000 */
[----:B------:R-:W-:-:S04]  /*0270*/  @P0 FMUL R14, R14, 0.25 ;  /* 0x3e8000000e0e0820 */ /* 0x000fc80000400000 */
[----:B------:R-:W-:-:S06]  /*0280*/  @!P1 FMUL R14, R14, 16777216 ;  /* 0x4b8000000e0e9820 */ /* 0x000fcc0000400000 */
[----:B------:R-:W0:Y:S01]  /*0290*/  MUFU.RCP R14, R14 ;  /* 0x0000000e000e7308 */ /* 0x000e220000001000 */
[----:B------:R-:W-:Y:S01]  /*02a0*/  FSEL R9, R9, 1, P0 ;  /* 0x3f80000009097808 */ /* 0x000fe20000000000 */
[--C-:B----4-:R-:W-:Y:S01]  /*02b0*/  FADD R6, R6, R10.reuse ;  /* 0x0000000a06067221 */ /* 0x110fe20000000000 */
[----:B------:R-:W-:-:S03]  /*02c0*/  FADD R7, R7, R10 ;  /* 0x0000000a07077221 */ /* 0x000fc60000000000 */
[----:B------:R-:W-:-:S04]  /*02d0*/  @!P1 FMUL R9, R9, 16777216 ;  /* 0x4b80000009099820 */ /* 0x000fc80000400000 */
[----:B0-----:R-:W-:Y:S01]  /*02e0*/  FMUL R10, R14, R9 ;  /* 0x000000090e0a7220 */ /* 0x001fe20000400000 */
[C---:B------:R-:W-:Y:S01]  /*02f0*/  FADD R9, -R8.reuse, R6 ;  /* 0x0000000608097221 */ /* 0x040fe20000000100 */
[----:B------:R-:W-:-:S03]  /*0300*/  FADD R8, -R8, R7 ;  /* 0x0000000708087221 */ /* 0x000fc60000000100 */
[-C--:B------:R-:W-:Y:S01]  /*0310*/  FMUL R9, R9, R10.reuse ;  /* 0x0000000a09097220 */ /* 0x080fe20000400000 */
[----:B------:R-:W-:-:S03]  /*0320*/  FMUL R8, R8, R10 ;  /* 0x0000000a08087220 */ /* 0x000fc60000400000 */
[C-C-:B--2---:R-:W-:Y:S01]  /*0330*/  FFMA R14, R12.reuse, R9, R15.reuse ;  /* 0x000000090c0e7223 */ /* 0x144fe2000000000f */
[----:B------:R-:W-:-:S04]  /*0340*/  FFMA R15, R12, R8, R15 ;  /* 0x000000080c0f7223 */ /* 0x000fc8000000000f */
[C---:B------:R-:W-:Y:S02]  /*0350*/  FSETP.GT.AND P0, PT, R14.reuse, RZ, PT ;  /* 0x000000ff0e00720b */ /* 0x040fe40003f04000 */
[----:B------:R-:W-:Y:S01]  /*0360*/  FSETP.GT.AND P1, PT, R15, RZ, PT ;  /* 0x000000ff0f00720b */ /* 0x000fe20003f24000 */
[----:B------:R-:W-:Y:S10]  /*0370*/  STG.E.64 desc[UR4][R2.64], R6 ;  /* 0x0000000602007986 */ /* 0x000ff4000c101b04 */
[----:B------:R-:W-:-:S02]  /*0380*/  @!P0 FMUL R14, R14, 0.20000000298023223877 ;  /* 0x3e4ccccd0e0e8820 */ /* 0x000fc40000400000 */
[----:B------:R-:W-:-:S05]  /*0390*/  @!P1 FMUL R15, R15, 0.20000000298023223877 ;  /* 0x3e4ccccd0f0f9820 */ /* 0x000fca0000400000 */
[----:B------:R-:W-:Y:S01]  /*03a0*/  STG.E.64 desc[UR4][R4.64], R14 ;  /* 0x0000000e04007986 */ /* 0x000fe2000c101b04 */
[----:B------:R-:W-:Y:S05]  /*03b0*/  EXIT ;  /* 0x000000000000794d */ /* 0x000fea0003800000 */
.L_x_0:
[----:B------:R-:W-:-:S00]  /*03c0*/  BRA `(.L_x_0) ;  /* 0xfffffffc00fc7947 */ /* 0x000fc0000383ffff */
[----:B------:R-:W-:-:S00]  /*03d0*/  NOP ;  /* 0x0000000000007918 */ /* 0x000fc00000000000 */
        /* <DEDUP_REMOVED lines=10> */
.L_x_1:


//--------------------- .nv.global.init           --------------------------
	.section	.nv.global.init,"aw",@progbits
.nv.global.init:
	.type		_$_str,@object
	.size		_$_str,(_$_str_$_2 - _$_str)
_$_str:
        /*0000*/ 	.byte	0x5f, 0x5f, 0x43, 0x55, 0x44, 0x41, 0x5f, 0x46, 0x54, 0x5a, 0x00
	.type		_$_str_$_2,@object
	.size		_$_str_$_2,(.L_1 - _$_str_$_2)
_$_str_$_2:
        /*000b*/ 	.byte	0x5f, 0x5f, 0x43, 0x55, 0x44, 0x41, 0x5f, 0x50, 0x52, 0x45, 0x43, 0x5f, 0x53, 0x51, 0x52, 0x54
        /*001b*/ 	.byte	0x00
.L_1:


//--------------------- .nv.constant0.triton_poi_fused__native_batch_norm_legit_no_training_convolution_leaky_relu_6 --------------------------
	.section	.nv.constant0.triton_poi_fused__native_batch_norm_legit_no_training_convolution_leaky_relu_6,"a",@progbits
	.sectionflags	@""
	.align	4
.nv.constant0.triton_poi_fused__native_batch_norm_legit_no_training_convolution_leaky_relu_6:
	.zero		588
